//
// Generated by NVIDIA NVVM Compiler
//
// Compiler Build ID: CL-36424714
// Cuda compilation tools, release 13.0, V13.0.88
// Based on NVVM 20.0.0
//

.version 9.0
.target sm_100
.address_size 64

	// .globl	_Z8bdkernelv
.extern .func  (.param .b32 func_retval0) vprintf
(
	.param .b64 vprintf_param_0,
	.param .b64 vprintf_param_1
)
;
.global .align 1 .b8 $str[22] = {72, 101, 108, 108, 111, 32, 87, 111, 114, 108, 100, 32, 102, 114, 111, 109, 32, 71, 80, 85, 10};

.visible .entry _Z8bdkernelv()
{
	.reg .b32 	%r<3>;
	.reg .b64 	%rd<3>;

	mov.u64 	%rd1, $str;
	cvta.global.u64 	%rd2, %rd1;
	{ // callseq 0, 0
	.param .b64 param0;
	st.param.b64 	[param0], %rd2;
	.param .b64 param1;
	st.param.b64 	[param1], 0;
	.param .b32 retval0;
	call.uni (retval0), 
	vprintf, 
	(
	param0, 
	param1
	);
	ld.param.b32 	%r1, [retval0];
	} // callseq 0
	ret;

}


// ===== COMPILED SASS (sm_100) =====

	.target	sm_100

	.elftype	@"ET_EXEC"


//--------------------- .note.nv.tkinfo           --------------------------
	.section	.note.nv.tkinfo,"",@"SHT_NOTE"
	.sectionflags	@"SHF_NOTE_NV_TKINFO"
	.tkinfo
        /*0018*/ 	.word	0x00000002
        /*0030*/ 	.string	""
        /*0030*/ 	.string	"ptxas"
        /*0030*/ 	.string	"Cuda compilation tools, release 13.0, V13.0.88"
        /*0030*/ 	.string	"Build cuda_13.0.r13.0/compiler.36424714_0"
        /*0030*/ 	.string	"-arch sm_100 -m 64 "



//--------------------- .note.nv.cuinfo           --------------------------
	.section	.note.nv.cuinfo,"",@"SHT_NOTE"
	.sectionflags	@"SHF_NOTE_NV_CUINFO"
        /*0018*/ 	.short	0x0002
        /*001a*/ 	.short	0x0064
        /*001c*/ 	.short	0x0082
	.zero		2


//--------------------- .nv.info                  --------------------------
	.section	.nv.info,"",@"SHT_CUDA_INFO"
	.align	4


	//----- nvinfo : EIATTR_REGCOUNT
	.align		4
        /*0000*/ 	.byte	0x04, 0x2f
        /*0002*/ 	.short	(.L_2 - .L_1)
	.align		4
.L_1:
        /*0004*/ 	.word	index@(_Z8bdkernelv)
        /*0008*/ 	.word	0x00000018


	//----- nvinfo : EIATTR_FRAME_SIZE
	.align		4
.L_2:
        /*000c*/ 	.byte	0x04, 0x11
        /*000e*/ 	.short	(.L_4 - .L_3)
	.align		4
.L_3:
        /*0010*/ 	.word	index@(_Z8bdkernelv)
        /*0014*/ 	.word	0x00000000


	//----- nvinfo : EIATTR_MIN_STACK_SIZE
	.align		4
.L_4:
        /*0018*/ 	.byte	0x04, 0x12
        /*001a*/ 	.short	(.L_6 - .L_5)
	.align		4
.L_5:
        /*001c*/ 	.word	index@(_Z8bdkernelv)
        /*0020*/ 	.word	0x00000000
.L_6:


//--------------------- .nv.compat                --------------------------
	.section	.nv.compat,"",@"SHT_CUDA_COMPAT_INFO"
	.align	4
        /*0000*/ 	.byte	0x02, 0x09, 0x00, 0x00, 0x02, 0x02, 0x01, 0x00, 0x02, 0x05, 0x05, 0x00, 0x03, 0x07, 0x01, 0x01
        /*0010*/ 	.byte	0x02, 0x03, 0x00, 0x00, 0x02, 0x06, 0x01, 0x00, 0x04, 0x0b, 0x08, 0x00, 0x09, 0x00, 0x00, 0x00
        /*0020*/ 	.byte	0x00, 0x00, 0x00, 0x00


//--------------------- .nv.info._Z8bdkernelv     --------------------------
	.section	.nv.info._Z8bdkernelv,"",@"SHT_CUDA_INFO"
	.sectionflags	@""
	.align	4


	//----- nvinfo : EIATTR_CUDA_API_VERSION
	.align		4
        /*0000*/ 	.byte	0x04, 0x37
        /*0002*/ 	.short	(.L_8 - .L_7)
.L_7:
        /*0004*/ 	.word	0x00000082


	//----- nvinfo : EIATTR_SPARSE_MMA_MASK
	.align		4
.L_8:
        /*0008*/ 	.byte	0x03, 0x50
        /*000a*/ 	.short	0x0000


	//----- nvinfo : EIATTR_MAXREG_COUNT
	.align		4
        /*000c*/ 	.byte	0x03, 0x1b
        /*000e*/ 	.short	0x00ff


	//----- nvinfo : EIATTR_EXTERNS
	.align		4
        /*0010*/ 	.byte	0x04, 0x0f
        /*0012*/ 	.short	(.L_10 - .L_9)


	//   ....[0]....
	.align		4
.L_9:
        /*0014*/ 	.word	index@(vprintf)


	//----- nvinfo : EIATTR_MERCURY_ISA_VERSION
	.align		4
.L_10:
        /*0018*/ 	.byte	0x03, 0x5f
        /*001a*/ 	.short	0x0101


	//----- nvinfo : EIATTR_VRC_CTA_INIT_COUNT
	.align		4
        /*001c*/ 	.byte	0x02, 0x4a
	.zero		1
	.zero		1


	//----- nvinfo : EIATTR_SYSCALL_OFFSETS
	.align		4
        /*0020*/ 	.byte	0x04, 0x46
        /*0022*/ 	.short	(.L_12 - .L_11)


	//   ....[0]....
.L_11:
        /*0024*/ 	.word	0x00000080


	//----- nvinfo : EIATTR_EXIT_INSTR_OFFSETS
	.align		4
.L_12:
        /*0028*/ 	.byte	0x04, 0x1c
        /*002a*/ 	.short	(.L_14 - .L_13)


	//   ....[0]....
.L_13:
        /*002c*/ 	.word	0x00000090


	//----- nvinfo : EIATTR_SW_WAR
	.align		4
.L_14:
        /*0030*/ 	.byte	0x04, 0x36
        /*0032*/ 	.short	(.L_16 - .L_15)
.L_15:
        /*0034*/ 	.word	0x00000008
.L_16:


//--------------------- .nv.callgraph             --------------------------
	.section	.nv.callgraph,"",@"SHT_CUDA_CALLGRAPH"
	.align	4
	.sectionentsize	8
	.align		4
        /*0000*/ 	.word	0x00000000
	.align		4
        /*0004*/ 	.word	0xffffffff
	.align		4
        /*0008*/ 	.word	index@(_Z8bdkernelv)
	.align		4
        /*000c*/ 	.word	index@(vprintf)
	.align		4
        /*0010*/ 	.word	0x00000000
	.align		4
        /*0014*/ 	.word	0xfffffffe
	.align		4
        /*0018*/ 	.word	0x00000000
	.align		4
        /*001c*/ 	.word	0xfffffffd
	.align		4
        /*0020*/ 	.word	0x00000000
	.align		4
        /*0024*/ 	.word	0xfffffffc


//--------------------- .nv.constant4             --------------------------
	.section	.nv.constant4,"a",@progbits
	.align	8
	.align		8
.nv.constant4:
        /*0000*/ 	.dword	vprintf
	.align		8
        /*0008*/ 	.dword	$str


//--------------------- .text._Z8bdkernelv        --------------------------
	.section	.text._Z8bdkernelv,"ax",@progbits
	.align	128
        .global         _Z8bdkernelv
        .type           _Z8bdkernelv,@function
        .size           _Z8bdkernelv,(.L_x_2 - _Z8bdkernelv)
        .other          _Z8bdkernelv,@"STO_CUDA_ENTRY STV_DEFAULT"
_Z8bdkernelv:
.text._Z8bdkernelv:
[----:B------:R-:W0:Y:S01]  /*0000*/  LDC R1, c[0x0][0x37c] ;  /* 0x0000df00ff017b82 */ /* 0x000e220000000800 */
[----:B------:R-:W-:Y:S01]  /*0010*/  MOV R0, 0x0 ;  /* 0x0000000000007802 */ /* 0x000fe20000000f00 */
[----:B------:R-:W1:Y:S01]  /*0020*/  LDCU.64 UR4, c[0x4][0x8] ;  /* 0x01000100ff0477ac */ /* 0x000e620008000a00 */
[----:B------:R-:W-:-:S05]  /*0030*/  CS2R R6, SRZ ;  /* 0x0000000000067805 */ /* 0x000fca000001ff00 */
[----:B------:R2:W3:Y:S01]  /*0040*/  LDC.64 R2, c[0x4][R0] ;  /* 0x0100000000027b82 */ /* 0x0004e20000000a00 */
[----:B-1----:R-:W-:Y:S02]  /*0050*/  IMAD.U32 R4, RZ, RZ, UR4 ;  /* 0x00000004ff047e24 */ /* 0x002fe4000f8e00ff */
[----:B--2---:R-:W-:-:S07]  /*0060*/  IMAD.U32 R5, RZ, RZ, UR5 ;  /* 0x00000005ff057e24 */ /* 0x004fce000f8e00ff */
[----:B------:R-:W-:-:S07]  /*0070*/  LEPC R20, `(.L_x_0) ;  /* 0x000000001014794e */ /* 0x000fce0000000000 */
[----:B0--3--:R-:W-:Y:S05]  /*0080*/  CALL.ABS.NOINC R2 ;  /* 0x0000000002007343 */ /* 0x009fea0003c00000 */
.L_x_0:
[----:B------:R-:W-:Y:S05]  /*0090*/  EXIT ;  /* 0x000000000000794d */ /* 0x000fea0003800000 */
.L_x_1:
[----:B------:R-:W-:-:S00]  /*00a0*/  BRA `(.L_x_1) ;  /* 0xfffffffc00fc7947 */ /* 0x000fc0000383ffff */
[----:B------:R-:W-:-:S00]  /*00b0*/  NOP ;  /* 0x0000000000007918 */ /* 0x000fc00000000000 */
        /* <DEDUP_REMOVED lines=12> */
.L_x_2:


//--------------------- .nv.global.init           --------------------------
	.section	.nv.global.init,"aw",@progbits
.nv.global.init:
	.type		$str,@object
	.size		$str,(.L_0 - $str)
$str:
        /*0000*/ 	.byte	0x48, 0x65, 0x6c, 0x6c, 0x6f, 0x20, 0x57, 0x6f, 0x72, 0x6c, 0x64, 0x20, 0x66, 0x72, 0x6f, 0x6d
        /*0010*/ 	.byte	0x20, 0x47, 0x50, 0x55, 0x0a, 0x00
.L_0:


//--------------------- .nv.shared.reserved.0     --------------------------
	.section	.nv.shared.reserved.0,"aw",@nobits
	.weak		__nv_reservedSMEM_offset_0_alias
	.size		__nv_reservedSMEM_offset_0_alias, 0, 64
	.other		__nv_reservedSMEM_offset_0_alias,@"STO_CUDA_RESERVED_SHARED STV_DEFAULT"
__nv_reservedSMEM_offset_0_alias:
	.zero		0
	.zero		64


//--------------------- .nv.constant0._Z8bdkernelv --------------------------
	.section	.nv.constant0._Z8bdkernelv,"a",@progbits
	.sectionflags	@""
	.align	4
.nv.constant0._Z8bdkernelv:
	.zero		896


//--------------------- SYMBOLS --------------------------

	.type		.nv.reservedSmem.offset0,@object
	.size		.nv.reservedSmem.offset0,0x4
	.type		vprintf,@function
